//
// Generated by NVIDIA NVVM Compiler
//
// Compiler Build ID: CL-36424714
// Cuda compilation tools, release 13.0, V13.0.88
// Based on NVVM 20.0.0
//

.version 9.0
.target sm_100
.address_size 64

	// .globl	_Z11madd_kernelPjS_S_jj

.visible .entry _Z11madd_kernelPjS_S_jj(
	.param .u64 .ptr .align 1 _Z11madd_kernelPjS_S_jj_param_0,
	.param .u64 .ptr .align 1 _Z11madd_kernelPjS_S_jj_param_1,
	.param .u64 .ptr .align 1 _Z11madd_kernelPjS_S_jj_param_2,
	.param .u32 _Z11madd_kernelPjS_S_jj_param_3,
	.param .u32 _Z11madd_kernelPjS_S_jj_param_4
)
{
	.reg .b32 	%r<14>;
	.reg .b64 	%rd<11>;

	ld.param.u64 	%rd1, [_Z11madd_kernelPjS_S_jj_param_0];
	ld.param.u64 	%rd2, [_Z11madd_kernelPjS_S_jj_param_1];
	ld.param.u64 	%rd3, [_Z11madd_kernelPjS_S_jj_param_2];
	ld.param.u32 	%r1, [_Z11madd_kernelPjS_S_jj_param_4];
	cvta.to.global.u64 	%rd4, %rd3;
	cvta.to.global.u64 	%rd5, %rd2;
	cvta.to.global.u64 	%rd6, %rd1;
	mov.u32 	%r2, %ctaid.y;
	mov.u32 	%r3, %ntid.y;
	mov.u32 	%r4, %tid.y;
	mad.lo.s32 	%r5, %r2, %r3, %r4;
	mov.u32 	%r6, %ctaid.x;
	mov.u32 	%r7, %ntid.x;
	mov.u32 	%r8, %tid.x;
	mad.lo.s32 	%r9, %r6, %r7, %r8;
	mad.lo.s32 	%r10, %r1, %r5, %r9;
	mul.wide.s32 	%rd7, %r10, 4;
	add.s64 	%rd8, %rd6, %rd7;
	ld.global.u32 	%r11, [%rd8];
	add.s64 	%rd9, %rd5, %rd7;
	ld.global.u32 	%r12, [%rd9];
	add.s32 	%r13, %r12, %r11;
	add.s64 	%rd10, %rd4, %rd7;
	st.global.u32 	[%rd10], %r13;
	ret;

}


// ===== COMPILED SASS (sm_100) =====

	.target	sm_100

	.elftype	@"ET_EXEC"


//--------------------- .note.nv.tkinfo           --------------------------
	.section	.note.nv.tkinfo,"",@"SHT_NOTE"
	.sectionflags	@"SHF_NOTE_NV_TKINFO"
	.tkinfo
        /*0018*/ 	.word	0x00000002
        /*0030*/ 	.string	""
        /*0030*/ 	.string	"ptxas"
        /*0030*/ 	.string	"Cuda compilation tools, release 13.0, V13.0.88"
        /*0030*/ 	.string	"Build cuda_13.0.r13.0/compiler.36424714_0"
        /*0030*/ 	.string	"-arch sm_100 -m 64 "



//--------------------- .note.nv.cuinfo           --------------------------
	.section	.note.nv.cuinfo,"",@"SHT_NOTE"
	.sectionflags	@"SHF_NOTE_NV_CUINFO"
        /*0018*/ 	.short	0x0002
        /*001a*/ 	.short	0x0064
        /*001c*/ 	.short	0x0082
	.zero		2


//--------------------- .nv.info                  --------------------------
	.section	.nv.info,"",@"SHT_CUDA_INFO"
	.align	4


	//----- nvinfo : EIATTR_REGCOUNT
	.align		4
        /*0000*/ 	.byte	0x04, 0x2f
        /*0002*/ 	.short	(.L_1 - .L_0)
	.align		4
.L_0:
        /*0004*/ 	.word	index@(_Z11madd_kernelPjS_S_jj)
        /*0008*/ 	.word	0x0000000c


	//----- nvinfo : EIATTR_FRAME_SIZE
	.align		4
.L_1:
        /*000c*/ 	.byte	0x04, 0x11
        /*000e*/ 	.short	(.L_3 - .L_2)
	.align		4
.L_2:
        /*0010*/ 	.word	index@(_Z11madd_kernelPjS_S_jj)
        /*0014*/ 	.word	0x00000000


	//----- nvinfo : EIATTR_MIN_STACK_SIZE
	.align		4
.L_3:
        /*0018*/ 	.byte	0x04, 0x12
        /*001a*/ 	.short	(.L_5 - .L_4)
	.align		4
.L_4:
        /*001c*/ 	.word	index@(_Z11madd_kernelPjS_S_jj)
        /*0020*/ 	.word	0x00000000
.L_5:


//--------------------- .nv.compat                --------------------------
	.section	.nv.compat,"",@"SHT_CUDA_COMPAT_INFO"
	.align	4
        /*0000*/ 	.byte	0x02, 0x09, 0x00, 0x00, 0x02, 0x02, 0x01, 0x00, 0x02, 0x05, 0x05, 0x00, 0x03, 0x07, 0x01, 0x01
        /*0010*/ 	.byte	0x02, 0x03, 0x00, 0x00, 0x02, 0x06, 0x01, 0x00, 0x04, 0x0b, 0x08, 0x00, 0x09, 0x00, 0x00, 0x00
        /*0020*/ 	.byte	0x00, 0x00, 0x00, 0x00


//--------------------- .nv.info._Z11madd_kernelPjS_S_jj --------------------------
	.section	.nv.info._Z11madd_kernelPjS_S_jj,"",@"SHT_CUDA_INFO"
	.sectionflags	@""
	.align	4


	//----- nvinfo : EIATTR_CUDA_API_VERSION
	.align		4
        /*0000*/ 	.byte	0x04, 0x37
        /*0002*/ 	.short	(.L_7 - .L_6)
.L_6:
        /*0004*/ 	.word	0x00000082


	//----- nvinfo : EIATTR_KPARAM_INFO
	.align		4
.L_7:
        /*0008*/ 	.byte	0x04, 0x17
        /*000a*/ 	.short	(.L_9 - .L_8)
.L_8:
        /*000c*/ 	.word	0x00000000
        /*0010*/ 	.short	0x0004
        /*0012*/ 	.short	0x001c
        /*0014*/ 	.byte	0x00, 0xf0, 0x11, 0x00


	//----- nvinfo : EIATTR_KPARAM_INFO
	.align		4
.L_9:
        /*0018*/ 	.byte	0x04, 0x17
        /*001a*/ 	.short	(.L_11 - .L_10)
.L_10:
        /*001c*/ 	.word	0x00000000
        /*0020*/ 	.short	0x0003
        /*0022*/ 	.short	0x0018
        /*0024*/ 	.byte	0x00, 0xf0, 0x11, 0x00


	//----- nvinfo : EIATTR_KPARAM_INFO
	.align		4
.L_11:
        /*0028*/ 	.byte	0x04, 0x17
        /*002a*/ 	.short	(.L_13 - .L_12)
.L_12:
        /*002c*/ 	.word	0x00000000
        /*0030*/ 	.short	0x0002
        /*0032*/ 	.short	0x0010
        /*0034*/ 	.byte	0x00, 0xf5, 0x21, 0x00


	//----- nvinfo : EIATTR_KPARAM_INFO
	.align		4
.L_13:
        /*0038*/ 	.byte	0x04, 0x17
        /*003a*/ 	.short	(.L_15 - .L_14)
.L_14:
        /*003c*/ 	.word	0x00000000
        /*0040*/ 	.short	0x0001
        /*0042*/ 	.short	0x0008
        /*0044*/ 	.byte	0x00, 0xf5, 0x21, 0x00


	//----- nvinfo : EIATTR_KPARAM_INFO
	.align		4
.L_15:
        /*0048*/ 	.byte	0x04, 0x17
        /*004a*/ 	.short	(.L_17 - .L_16)
.L_16:
        /*004c*/ 	.word	0x00000000
        /*0050*/ 	.short	0x0000
        /*0052*/ 	.short	0x0000
        /*0054*/ 	.byte	0x00, 0xf5, 0x21, 0x00


	//----- nvinfo : EIATTR_SPARSE_MMA_MASK
	.align		4
.L_17:
        /*0058*/ 	.byte	0x03, 0x50
        /*005a*/ 	.short	0x0000


	//----- nvinfo : EIATTR_MAXREG_COUNT
	.align		4
        /*005c*/ 	.byte	0x03, 0x1b
        /*005e*/ 	.short	0x00ff


	//----- nvinfo : EIATTR_MERCURY_ISA_VERSION
	.align		4
        /*0060*/ 	.byte	0x03, 0x5f
        /*0062*/ 	.short	0x0101


	//----- nvinfo : EIATTR_VRC_CTA_INIT_COUNT
	.align		4
        /*0064*/ 	.byte	0x02, 0x4a
	.zero		1
	.zero		1


	//----- nvinfo : EIATTR_EXIT_INSTR_OFFSETS
	.align		4
        /*0068*/ 	.byte	0x04, 0x1c
        /*006a*/ 	.short	(.L_19 - .L_18)


	//   ....[0]....
.L_18:
        /*006c*/ 	.word	0x00000160


	//----- nvinfo : EIATTR_CBANK_PARAM_SIZE
	.align		4
.L_19:
        /*0070*/ 	.byte	0x03, 0x19
        /*0072*/ 	.short	0x0020


	//----- nvinfo : EIATTR_PARAM_CBANK
	.align		4
        /*0074*/ 	.byte	0x04, 0x0a
        /*0076*/ 	.short	(.L_21 - .L_20)
	.align		4
.L_20:
        /*0078*/ 	.word	index@(.nv.constant0._Z11madd_kernelPjS_S_jj)
        /*007c*/ 	.short	0x0380
        /*007e*/ 	.short	0x0020


	//----- nvinfo : EIATTR_SW_WAR
	.align		4
.L_21:
        /*0080*/ 	.byte	0x04, 0x36
        /*0082*/ 	.short	(.L_23 - .L_22)
.L_22:
        /*0084*/ 	.word	0x00000008
.L_23:


//--------------------- .nv.callgraph             --------------------------
	.section	.nv.callgraph,"",@"SHT_CUDA_CALLGRAPH"
	.align	4
	.sectionentsize	8
	.align		4
        /*0000*/ 	.word	0x00000000
	.align		4
        /*0004*/ 	.word	0xffffffff
	.align		4
        /*0008*/ 	.word	0x00000000
	.align		4
        /*000c*/ 	.word	0xfffffffe
	.align		4
        /*0010*/ 	.word	0x00000000
	.align		4
        /*0014*/ 	.word	0xfffffffd
	.align		4
        /*0018*/ 	.word	0x00000000
	.align		4
        /*001c*/ 	.word	0xfffffffc


//--------------------- .text._Z11madd_kernelPjS_S_jj --------------------------
	.section	.text._Z11madd_kernelPjS_S_jj,"ax",@progbits
	.align	128
        .global         _Z11madd_kernelPjS_S_jj
        .type           _Z11madd_kernelPjS_S_jj,@function
        .size           _Z11madd_kernelPjS_S_jj,(.L_x_1 - _Z11madd_kernelPjS_S_jj)
        .other          _Z11madd_kernelPjS_S_jj,@"STO_CUDA_ENTRY STV_DEFAULT"
_Z11madd_kernelPjS_S_jj:
.text._Z11madd_kernelPjS_S_jj:
[----:B------:R-:W-:Y:S01]  /*0000*/  LDC R1, c[0x0][0x37c] ;  /* 0x0000df00ff017b82 */ /* 0x000fe20000000800 */
[----:B------:R-:W0:Y:S07]  /*0010*/  S2R R7, SR_TID.Y ;  /* 0x0000000000077919 */ /* 0x000e2e0000002200 */
[----:B------:R-:W0:Y:S01]  /*0020*/  S2UR UR6, SR_CTAID.Y ;  /* 0x00000000000679c3 */ /* 0x000e220000002600 */
[----:B------:R-:W1:Y:S01]  /*0030*/  LDCU UR8, c[0x0][0x39c] ;  /* 0x00007380ff0877ac */ /* 0x000e620008000800 */
[----:B------:R-:W2:Y:S01]  /*0040*/  S2R R9, SR_TID.X ;  /* 0x0000000000097919 */ /* 0x000ea20000002100 */
[----:B------:R-:W3:Y:S05]  /*0050*/  LDCU.64 UR4, c[0x0][0x358] ;  /* 0x00006b00ff0477ac */ /* 0x000eea0008000a00 */
[----:B------:R-:W0:Y:S08]  /*0060*/  LDC R0, c[0x0][0x364] ;  /* 0x0000d900ff007b82 */ /* 0x000e300000000800 */
[----:B------:R-:W2:Y:S08]  /*0070*/  S2UR UR7, SR_CTAID.X ;  /* 0x00000000000779c3 */ /* 0x000eb00000002500 */
[----:B------:R-:W2:Y:S08]  /*0080*/  LDC R6, c[0x0][0x360] ;  /* 0x0000d800ff067b82 */ /* 0x000eb00000000800 */
[----:B------:R-:W4:Y:S01]  /*0090*/  LDC.64 R2, c[0x0][0x380] ;  /* 0x0000e000ff027b82 */ /* 0x000f220000000a00 */
[----:B0-----:R-:W-:-:S07]  /*00a0*/  IMAD R0, R0, UR6, R7 ;  /* 0x0000000600007c24 */ /* 0x001fce000f8e0207 */
[----:B------:R-:W0:Y:S01]  /*00b0*/  LDC.64 R4, c[0x0][0x388] ;  /* 0x0000e200ff047b82 */ /* 0x000e220000000a00 */
[----:B--2---:R-:W-:-:S04]  /*00c0*/  IMAD R7, R6, UR7, R9 ;  /* 0x0000000706077c24 */ /* 0x004fc8000f8e0209 */
[----:B-1----:R-:W-:-:S03]  /*00d0*/  IMAD R9, R0, UR8, R7 ;  /* 0x0000000800097c24 */ /* 0x002fc6000f8e0207 */
[----:B------:R-:W1:Y:S01]  /*00e0*/  LDC.64 R6, c[0x0][0x390] ;  /* 0x0000e400ff067b82 */ /* 0x000e620000000a00 */
[----:B----4-:R-:W-:-:S06]  /*00f0*/  IMAD.WIDE R2, R9, 0x4, R2 ;  /* 0x0000000409027825 */ /* 0x010fcc00078e0202 */
[----:B---3--:R-:W2:Y:S01]  /*0100*/  LDG.E R2, desc[UR4][R2.64] ;  /* 0x0000000402027981 */ /* 0x008ea2000c1e1900 */
[----:B0-----:R-:W-:-:S06]  /*0110*/  IMAD.WIDE R4, R9, 0x4, R4 ;  /* 0x0000000409047825 */ /* 0x001fcc00078e0204 */
[----:B------:R-:W2:Y:S01]  /*0120*/  LDG.E R5, desc[UR4][R4.64] ;  /* 0x0000000404057981 */ /* 0x000ea2000c1e1900 */
[----:B-1----:R-:W-:Y:S01]  /*0130*/  IMAD.WIDE R6, R9, 0x4, R6 ;  /* 0x0000000409067825 */ /* 0x002fe200078e0206 */
[----:B--2---:R-:W-:-:S05]  /*0140*/  IADD3 R9, PT, PT, R2, R5, RZ ;  /* 0x0000000502097210 */ /* 0x004fca0007ffe0ff */
[----:B------:R-:W-:Y:S01]  /*0150*/  STG.E desc[UR4][R6.64], R9 ;  /* 0x0000000906007986 */ /* 0x000fe2000c101904 */
[----:B------:R-:W-:Y:S05]  /*0160*/  EXIT ;  /* 0x000000000000794d */ /* 0x000fea0003800000 */
.L_x_0:
[----:B------:R-:W-:-:S00]  /*0170*/  BRA `(.L_x_0) ;  /* 0xfffffffc00fc7947 */ /* 0x000fc0000383ffff */
[----:B------:R-:W-:-:S00]  /*0180*/  NOP ;  /* 0x0000000000007918 */ /* 0x000fc00000000000 */
[----:B------:R-:W-:-:S00]  /*0190*/  NOP ;  /* 0x0000000000007918 */ /* 0x000fc00000000000 */
[----:B------:R-:W-:-:S00]  /*01a0*/  NOP ;  /* 0x0000000000007918 */ /* 0x000fc00000000000 */
[----:B------:R-:W-:-:S00]  /*01b0*/  NOP ;  /* 0x0000000000007918 */ /* 0x000fc00000000000 */
[----:B------:R-:W-:-:S00]  /*01c0*/  NOP ;  /* 0x0000000000007918 */ /* 0x000fc00000000000 */
[----:B------:R-:W-:-:S00]  /*01d0*/  NOP ;  /* 0x0000000000007918 */ /* 0x000fc00000000000 */
[----:B------:R-:W-:-:S00]  /*01e0*/  NOP ;  /* 0x0000000000007918 */ /* 0x000fc00000000000 */
[----:B------:R-:W-:-:S00]  /*01f0*/  NOP ;  /* 0x0000000000007918 */ /* 0x000fc00000000000 */
.L_x_1:


//--------------------- .nv.shared.reserved.0     --------------------------
	.section	.nv.shared.reserved.0,"aw",@nobits
	.weak		__nv_reservedSMEM_offset_0_alias
	.size		__nv_reservedSMEM_offset_0_alias, 0, 64
	.other		__nv_reservedSMEM_offset_0_alias,@"STO_CUDA_RESERVED_SHARED STV_DEFAULT"
__nv_reservedSMEM_offset_0_alias:
	.zero		0
	.zero		64


//--------------------- .nv.constant0._Z11madd_kernelPjS_S_jj --------------------------
	.section	.nv.constant0._Z11madd_kernelPjS_S_jj,"a",@progbits
	.sectionflags	@""
	.align	4
.nv.constant0._Z11madd_kernelPjS_S_jj:
	.zero		928


//--------------------- SYMBOLS --------------------------

	.type		.nv.reservedSmem.offset0,@object
	.size		.nv.reservedSmem.offset0,0x4
